//
// Generated by NVIDIA NVVM Compiler
//
// Compiler Build ID: CL-36424714
// Cuda compilation tools, release 13.0, V13.0.88
// Based on NVVM 20.0.0
//

.version 9.0
.target sm_100
.address_size 64

	// .globl	_Z5Hellov
.extern .func  (.param .b32 func_retval0) vprintf
(
	.param .b64 vprintf_param_0,
	.param .b64 vprintf_param_1
)
;
.global .align 1 .b8 $str[21] = {10, 72, 101, 108, 108, 111, 32, 102, 114, 111, 109, 32, 116, 104, 101, 32, 71, 80, 85, 33};

.visible .entry _Z5Hellov()
{
	.reg .b32 	%r<3>;
	.reg .b64 	%rd<3>;

	mov.u64 	%rd1, $str;
	cvta.global.u64 	%rd2, %rd1;
	{ // callseq 0, 0
	.param .b64 param0;
	st.param.b64 	[param0], %rd2;
	.param .b64 param1;
	st.param.b64 	[param1], 0;
	.param .b32 retval0;
	call.uni (retval0), 
	vprintf, 
	(
	param0, 
	param1
	);
	ld.param.b32 	%r1, [retval0];
	} // callseq 0
	ret;

}
	// .globl	_Z9VectorAddPKfS0_Pfi
.visible .entry _Z9VectorAddPKfS0_Pfi(
	.param .u64 .ptr .align 1 _Z9VectorAddPKfS0_Pfi_param_0,
	.param .u64 .ptr .align 1 _Z9VectorAddPKfS0_Pfi_param_1,
	.param .u64 .ptr .align 1 _Z9VectorAddPKfS0_Pfi_param_2,
	.param .u32 _Z9VectorAddPKfS0_Pfi_param_3
)
{
	.reg .pred 	%p<2>;
	.reg .b32 	%r<6>;
	.reg .b32 	%f<4>;
	.reg .b64 	%rd<11>;

	ld.param.u64 	%rd1, [_Z9VectorAddPKfS0_Pfi_param_0];
	ld.param.u64 	%rd2, [_Z9VectorAddPKfS0_Pfi_param_1];
	ld.param.u64 	%rd3, [_Z9VectorAddPKfS0_Pfi_param_2];
	ld.param.u32 	%r2, [_Z9VectorAddPKfS0_Pfi_param_3];
	mov.u32 	%r3, %ntid.x;
	mov.u32 	%r4, %ctaid.x;
	mov.u32 	%r5, %tid.x;
	mad.lo.s32 	%r1, %r3, %r4, %r5;
	setp.ge.s32 	%p1, %r1, %r2;
	@%p1 bra 	$L__BB1_2;
	cvta.to.global.u64 	%rd4, %rd1;
	cvta.to.global.u64 	%rd5, %rd2;
	cvta.to.global.u64 	%rd6, %rd3;
	mul.wide.s32 	%rd7, %r1, 4;
	add.s64 	%rd8, %rd4, %rd7;
	ld.global.f32 	%f1, [%rd8];
	add.s64 	%rd9, %rd5, %rd7;
	ld.global.f32 	%f2, [%rd9];
	add.f32 	%f3, %f1, %f2;
	add.s64 	%rd10, %rd6, %rd7;
	st.global.f32 	[%rd10], %f3;
$L__BB1_2:
	ret;

}
	// .globl	_Z10MatrixMultPKfS0_Pfi
.visible .entry _Z10MatrixMultPKfS0_Pfi(
	.param .u64 .ptr .align 1 _Z10MatrixMultPKfS0_Pfi_param_0,
	.param .u64 .ptr .align 1 _Z10MatrixMultPKfS0_Pfi_param_1,
	.param .u64 .ptr .align 1 _Z10MatrixMultPKfS0_Pfi_param_2,
	.param .u32 _Z10MatrixMultPKfS0_Pfi_param_3
)
{
	.reg .pred 	%p<10>;
	.reg .b32 	%r<40>;
	.reg .b32 	%f<67>;
	.reg .b64 	%rd<67>;

	ld.param.u64 	%rd14, [_Z10MatrixMultPKfS0_Pfi_param_0];
	ld.param.u64 	%rd15, [_Z10MatrixMultPKfS0_Pfi_param_1];
	ld.param.u32 	%r18, [_Z10MatrixMultPKfS0_Pfi_param_3];
	cvta.to.global.u64 	%rd1, %rd15;
	cvta.to.global.u64 	%rd2, %rd14;
	mov.u32 	%r19, %ntid.x;
	mov.u32 	%r20, %ctaid.x;
	mov.u32 	%r21, %tid.x;
	mad.lo.s32 	%r1, %r19, %r20, %r21;
	mov.u32 	%r22, %ntid.y;
	mov.u32 	%r23, %ctaid.y;
	mov.u32 	%r24, %tid.y;
	mad.lo.s32 	%r2, %r22, %r23, %r24;
	max.s32 	%r25, %r2, %r1;
	setp.ge.s32 	%p1, %r25, %r18;
	@%p1 bra 	$L__BB2_13;
	mul.lo.s32 	%r3, %r18, %r2;
	and.b32  	%r4, %r18, 7;
	setp.lt.u32 	%p2, %r18, 8;
	mov.f32 	%f66, 0f00000000;
	mov.b32 	%r38, 0;
	@%p2 bra 	$L__BB2_4;
	and.b32  	%r38, %r18, 2147483640;
	neg.s32 	%r36, %r38;
	mul.wide.s32 	%rd16, %r18, 4;
	add.s64 	%rd3, %rd1, %rd16;
	shl.b32 	%r7, %r18, 3;
	mul.wide.s32 	%rd17, %r18, 8;
	add.s64 	%rd4, %rd1, %rd17;
	mul.wide.s32 	%rd18, %r18, 12;
	add.s64 	%rd5, %rd1, %rd18;
	mul.wide.s32 	%rd19, %r18, 16;
	add.s64 	%rd6, %rd1, %rd19;
	mul.wide.s32 	%rd20, %r18, 20;
	add.s64 	%rd7, %rd1, %rd20;
	mul.wide.s32 	%rd21, %r18, 24;
	add.s64 	%rd8, %rd1, %rd21;
	mul.wide.s32 	%rd22, %r18, 28;
	add.s64 	%rd9, %rd1, %rd22;
	mul.wide.u32 	%rd23, %r3, 4;
	add.s64 	%rd24, %rd23, %rd2;
	add.s64 	%rd66, %rd24, 16;
	mov.f32 	%f66, 0f00000000;
	mov.u32 	%r35, %r1;
$L__BB2_3:
	.pragma "nounroll";
	mul.wide.s32 	%rd25, %r35, 4;
	add.s64 	%rd26, %rd3, %rd25;
	add.s64 	%rd27, %rd4, %rd25;
	add.s64 	%rd28, %rd5, %rd25;
	add.s64 	%rd29, %rd6, %rd25;
	add.s64 	%rd30, %rd7, %rd25;
	add.s64 	%rd31, %rd8, %rd25;
	add.s64 	%rd32, %rd9, %rd25;
	add.s64 	%rd33, %rd1, %rd25;
	ld.global.f32 	%f16, [%rd66+-16];
	ld.global.f32 	%f17, [%rd33];
	fma.rn.f32 	%f18, %f16, %f17, %f66;
	ld.global.f32 	%f19, [%rd66+-12];
	ld.global.f32 	%f20, [%rd26];
	fma.rn.f32 	%f21, %f19, %f20, %f18;
	ld.global.f32 	%f22, [%rd66+-8];
	ld.global.f32 	%f23, [%rd27];
	fma.rn.f32 	%f24, %f22, %f23, %f21;
	ld.global.f32 	%f25, [%rd66+-4];
	ld.global.f32 	%f26, [%rd28];
	fma.rn.f32 	%f27, %f25, %f26, %f24;
	ld.global.f32 	%f28, [%rd66];
	ld.global.f32 	%f29, [%rd29];
	fma.rn.f32 	%f30, %f28, %f29, %f27;
	ld.global.f32 	%f31, [%rd66+4];
	ld.global.f32 	%f32, [%rd30];
	fma.rn.f32 	%f33, %f31, %f32, %f30;
	ld.global.f32 	%f34, [%rd66+8];
	ld.global.f32 	%f35, [%rd31];
	fma.rn.f32 	%f36, %f34, %f35, %f33;
	ld.global.f32 	%f37, [%rd66+12];
	ld.global.f32 	%f38, [%rd32];
	fma.rn.f32 	%f66, %f37, %f38, %f36;
	add.s32 	%r36, %r36, 8;
	add.s32 	%r35, %r35, %r7;
	add.s64 	%rd66, %rd66, 32;
	setp.ne.s32 	%p3, %r36, 0;
	@%p3 bra 	$L__BB2_3;
$L__BB2_4:
	setp.eq.s32 	%p4, %r4, 0;
	@%p4 bra 	$L__BB2_12;
	and.b32  	%r13, %r18, 3;
	setp.lt.u32 	%p5, %r4, 4;
	@%p5 bra 	$L__BB2_7;
	add.s32 	%r27, %r38, %r3;
	mul.wide.u32 	%rd34, %r27, 4;
	add.s64 	%rd35, %rd2, %rd34;
	ld.global.f32 	%f40, [%rd35];
	mad.lo.s32 	%r28, %r38, %r18, %r1;
	mul.wide.s32 	%rd36, %r28, 4;
	add.s64 	%rd37, %rd1, %rd36;
	ld.global.f32 	%f41, [%rd37];
	fma.rn.f32 	%f42, %f40, %f41, %f66;
	cvt.u64.u32 	%rd38, %r3;
	cvt.u64.u32 	%rd39, %r38;
	add.s64 	%rd40, %rd39, %rd38;
	shl.b64 	%rd41, %rd40, 2;
	add.s64 	%rd42, %rd2, %rd41;
	ld.global.f32 	%f43, [%rd42+4];
	mul.wide.s32 	%rd43, %r18, 4;
	add.s64 	%rd44, %rd37, %rd43;
	ld.global.f32 	%f44, [%rd44];
	fma.rn.f32 	%f45, %f43, %f44, %f42;
	ld.global.f32 	%f46, [%rd42+8];
	add.s64 	%rd45, %rd44, %rd43;
	ld.global.f32 	%f47, [%rd45];
	fma.rn.f32 	%f48, %f46, %f47, %f45;
	ld.global.f32 	%f49, [%rd42+12];
	add.s64 	%rd46, %rd45, %rd43;
	ld.global.f32 	%f50, [%rd46];
	fma.rn.f32 	%f66, %f49, %f50, %f48;
	add.s32 	%r38, %r38, 4;
$L__BB2_7:
	setp.eq.s32 	%p6, %r13, 0;
	@%p6 bra 	$L__BB2_12;
	setp.eq.s32 	%p7, %r13, 1;
	@%p7 bra 	$L__BB2_10;
	add.s32 	%r29, %r38, %r3;
	mul.wide.u32 	%rd47, %r29, 4;
	add.s64 	%rd48, %rd2, %rd47;
	ld.global.f32 	%f52, [%rd48];
	mad.lo.s32 	%r30, %r38, %r18, %r1;
	mul.wide.s32 	%rd49, %r30, 4;
	add.s64 	%rd50, %rd1, %rd49;
	ld.global.f32 	%f53, [%rd50];
	fma.rn.f32 	%f54, %f52, %f53, %f66;
	cvt.u64.u32 	%rd51, %r3;
	cvt.u64.u32 	%rd52, %r38;
	add.s64 	%rd53, %rd52, %rd51;
	shl.b64 	%rd54, %rd53, 2;
	add.s64 	%rd55, %rd2, %rd54;
	ld.global.f32 	%f55, [%rd55+4];
	mul.wide.s32 	%rd56, %r18, 4;
	add.s64 	%rd57, %rd50, %rd56;
	ld.global.f32 	%f56, [%rd57];
	fma.rn.f32 	%f66, %f55, %f56, %f54;
	add.s32 	%r38, %r38, 2;
$L__BB2_10:
	and.b32  	%r31, %r18, 1;
	setp.eq.b32 	%p8, %r31, 1;
	not.pred 	%p9, %p8;
	@%p9 bra 	$L__BB2_12;
	add.s32 	%r32, %r38, %r3;
	mul.wide.u32 	%rd58, %r32, 4;
	add.s64 	%rd59, %rd2, %rd58;
	ld.global.f32 	%f57, [%rd59];
	mad.lo.s32 	%r33, %r38, %r18, %r1;
	mul.wide.s32 	%rd60, %r33, 4;
	add.s64 	%rd61, %rd1, %rd60;
	ld.global.f32 	%f58, [%rd61];
	fma.rn.f32 	%f66, %f57, %f58, %f66;
$L__BB2_12:
	ld.param.u64 	%rd65, [_Z10MatrixMultPKfS0_Pfi_param_2];
	add.s32 	%r34, %r3, %r1;
	cvta.to.global.u64 	%rd62, %rd65;
	mul.wide.s32 	%rd63, %r34, 4;
	add.s64 	%rd64, %rd62, %rd63;
	st.global.f32 	[%rd64], %f66;
$L__BB2_13:
	ret;

}


// ===== COMPILED SASS (sm_100) =====

	.target	sm_100

	.elftype	@"ET_EXEC"


//--------------------- .note.nv.tkinfo           --------------------------
	.section	.note.nv.tkinfo,"",@"SHT_NOTE"
	.sectionflags	@"SHF_NOTE_NV_TKINFO"
	.tkinfo
        /*0018*/ 	.word	0x00000002
        /*0030*/ 	.string	""
        /*0030*/ 	.string	"ptxas"
        /*0030*/ 	.string	"Cuda compilation tools, release 13.0, V13.0.88"
        /*0030*/ 	.string	"Build cuda_13.0.r13.0/compiler.36424714_0"
        /*0030*/ 	.string	"-arch sm_100 -m 64 "



//--------------------- .note.nv.cuinfo           --------------------------
	.section	.note.nv.cuinfo,"",@"SHT_NOTE"
	.sectionflags	@"SHF_NOTE_NV_CUINFO"
        /*0018*/ 	.short	0x0002
        /*001a*/ 	.short	0x0064
        /*001c*/ 	.short	0x0082
	.zero		2


//--------------------- .nv.info                  --------------------------
	.section	.nv.info,"",@"SHT_CUDA_INFO"
	.align	4


	//----- nvinfo : EIATTR_REGCOUNT
	.align		4
        /*0000*/ 	.byte	0x04, 0x2f
        /*0002*/ 	.short	(.L_2 - .L_1)
	.align		4
.L_1:
        /*0004*/ 	.word	index@(_Z5Hellov)
        /*0008*/ 	.word	0x00000018


	//----- nvinfo : EIATTR_FRAME_SIZE
	.align		4
.L_2:
        /*000c*/ 	.byte	0x04, 0x11
        /*000e*/ 	.short	(.L_4 - .L_3)
	.align		4
.L_3:
        /*0010*/ 	.word	index@(_Z5Hellov)
        /*0014*/ 	.word	0x00000000


	//----- nvinfo : EIATTR_REGCOUNT
	.align		4
.L_4:
        /*0018*/ 	.byte	0x04, 0x2f
        /*001a*/ 	.short	(.L_6 - .L_5)
	.align		4
.L_5:
        /*001c*/ 	.word	index@(_Z9VectorAddPKfS0_Pfi)
        /*0020*/ 	.word	0x0000000c


	//----- nvinfo : EIATTR_FRAME_SIZE
	.align		4
.L_6:
        /*0024*/ 	.byte	0x04, 0x11
        /*0026*/ 	.short	(.L_8 - .L_7)
	.align		4
.L_7:
        /*0028*/ 	.word	index@(_Z9VectorAddPKfS0_Pfi)
        /*002c*/ 	.word	0x00000000


	//----- nvinfo : EIATTR_REGCOUNT
	.align		4
.L_8:
        /*0030*/ 	.byte	0x04, 0x2f
        /*0032*/ 	.short	(.L_10 - .L_9)
	.align		4
.L_9:
        /*0034*/ 	.word	index@(_Z10MatrixMultPKfS0_Pfi)
        /*0038*/ 	.word	0x0000001e


	//----- nvinfo : EIATTR_FRAME_SIZE
	.align		4
.L_10:
        /*003c*/ 	.byte	0x04, 0x11
        /*003e*/ 	.short	(.L_12 - .L_11)
	.align		4
.L_11:
        /*0040*/ 	.word	index@(_Z10MatrixMultPKfS0_Pfi)
        /*0044*/ 	.word	0x00000000


	//----- nvinfo : EIATTR_MIN_STACK_SIZE
	.align		4
.L_12:
        /*0048*/ 	.byte	0x04, 0x12
        /*004a*/ 	.short	(.L_14 - .L_13)
	.align		4
.L_13:
        /*004c*/ 	.word	index@(_Z10MatrixMultPKfS0_Pfi)
        /*0050*/ 	.word	0x00000000


	//----- nvinfo : EIATTR_MIN_STACK_SIZE
	.align		4
.L_14:
        /*0054*/ 	.byte	0x04, 0x12
        /*0056*/ 	.short	(.L_16 - .L_15)
	.align		4
.L_15:
        /*0058*/ 	.word	index@(_Z9VectorAddPKfS0_Pfi)
        /*005c*/ 	.word	0x00000000


	//----- nvinfo : EIATTR_MIN_STACK_SIZE
	.align		4
.L_16:
        /*0060*/ 	.byte	0x04, 0x12
        /*0062*/ 	.short	(.L_18 - .L_17)
	.align		4
.L_17:
        /*0064*/ 	.word	index@(_Z5Hellov)
        /*0068*/ 	.word	0x00000000
.L_18:


//--------------------- .nv.compat                --------------------------
	.section	.nv.compat,"",@"SHT_CUDA_COMPAT_INFO"
	.align	4
        /*0000*/ 	.byte	0x02, 0x09, 0x00, 0x00, 0x02, 0x02, 0x01, 0x00, 0x02, 0x05, 0x05, 0x00, 0x03, 0x07, 0x01, 0x01
        /*0010*/ 	.byte	0x02, 0x03, 0x00, 0x00, 0x02, 0x06, 0x01, 0x00, 0x04, 0x0b, 0x08, 0x00, 0x09, 0x00, 0x00, 0x00
        /*0020*/ 	.byte	0x00, 0x00, 0x00, 0x00


//--------------------- .nv.info._Z10MatrixMultPKfS0_Pfi --------------------------
	.section	.nv.info._Z10MatrixMultPKfS0_Pfi,"",@"SHT_CUDA_INFO"
	.sectionflags	@""
	.align	4


	//----- nvinfo : EIATTR_CUDA_API_VERSION
	.align		4
        /*0000*/ 	.byte	0x04, 0x37
        /*0002*/ 	.short	(.L_20 - .L_19)
.L_19:
        /*0004*/ 	.word	0x00000082


	//----- nvinfo : EIATTR_KPARAM_INFO
	.align		4
.L_20:
        /*0008*/ 	.byte	0x04, 0x17
        /*000a*/ 	.short	(.L_22 - .L_21)
.L_21:
        /*000c*/ 	.word	0x00000000
        /*0010*/ 	.short	0x0003
        /*0012*/ 	.short	0x0018
        /*0014*/ 	.byte	0x00, 0xf0, 0x11, 0x00


	//----- nvinfo : EIATTR_KPARAM_INFO
	.align		4
.L_22:
        /*0018*/ 	.byte	0x04, 0x17
        /*001a*/ 	.short	(.L_24 - .L_23)
.L_23:
        /*001c*/ 	.word	0x00000000
        /*0020*/ 	.short	0x0002
        /*0022*/ 	.short	0x0010
        /*0024*/ 	.byte	0x00, 0xf5, 0x21, 0x00


	//----- nvinfo : EIATTR_KPARAM_INFO
	.align		4
.L_24:
        /*0028*/ 	.byte	0x04, 0x17
        /*002a*/ 	.short	(.L_26 - .L_25)
.L_25:
        /*002c*/ 	.word	0x00000000
        /*0030*/ 	.short	0x0001
        /*0032*/ 	.short	0x0008
        /*0034*/ 	.byte	0x00, 0xf5, 0x21, 0x00


	//----- nvinfo : EIATTR_KPARAM_INFO
	.align		4
.L_26:
        /*0038*/ 	.byte	0x04, 0x17
        /*003a*/ 	.short	(.L_28 - .L_27)
.L_27:
        /*003c*/ 	.word	0x00000000
        /*0040*/ 	.short	0x0000
        /*0042*/ 	.short	0x0000
        /*0044*/ 	.byte	0x00, 0xf5, 0x21, 0x00


	//----- nvinfo : EIATTR_SPARSE_MMA_MASK
	.align		4
.L_28:
        /*0048*/ 	.byte	0x03, 0x50
        /*004a*/ 	.short	0x0000


	//----- nvinfo : EIATTR_MAXREG_COUNT
	.align		4
        /*004c*/ 	.byte	0x03, 0x1b
        /*004e*/ 	.short	0x00ff


	//----- nvinfo : EIATTR_MERCURY_ISA_VERSION
	.align		4
        /*0050*/ 	.byte	0x03, 0x5f
        /*0052*/ 	.short	0x0101


	//----- nvinfo : EIATTR_VRC_CTA_INIT_COUNT
	.align		4
        /*0054*/ 	.byte	0x02, 0x4a
	.zero		1
	.zero		1


	//----- nvinfo : EIATTR_EXIT_INSTR_OFFSETS
	.align		4
        /*0058*/ 	.byte	0x04, 0x1c
        /*005a*/ 	.short	(.L_30 - .L_29)


	//   ....[0]....
.L_29:
        /*005c*/ 	.word	0x000000c0


	//   ....[1]....
        /*0060*/ 	.word	0x00000a90


	//----- nvinfo : EIATTR_CBANK_PARAM_SIZE
	.align		4
.L_30:
        /*0064*/ 	.byte	0x03, 0x19
        /*0066*/ 	.short	0x001c


	//----- nvinfo : EIATTR_PARAM_CBANK
	.align		4
        /*0068*/ 	.byte	0x04, 0x0a
        /*006a*/ 	.short	(.L_32 - .L_31)
	.align		4
.L_31:
        /*006c*/ 	.word	index@(.nv.constant0._Z10MatrixMultPKfS0_Pfi)
        /*0070*/ 	.short	0x0380
        /*0072*/ 	.short	0x001c


	//----- nvinfo : EIATTR_SW_WAR
	.align		4
.L_32:
        /*0074*/ 	.byte	0x04, 0x36
        /*0076*/ 	.short	(.L_34 - .L_33)
.L_33:
        /*0078*/ 	.word	0x00000008
.L_34:


//--------------------- .nv.info._Z9VectorAddPKfS0_Pfi --------------------------
	.section	.nv.info._Z9VectorAddPKfS0_Pfi,"",@"SHT_CUDA_INFO"
	.sectionflags	@""
	.align	4


	//----- nvinfo : EIATTR_CUDA_API_VERSION
	.align		4
        /*0000*/ 	.byte	0x04, 0x37
        /*0002*/ 	.short	(.L_36 - .L_35)
.L_35:
        /*0004*/ 	.word	0x00000082


	//----- nvinfo : EIATTR_KPARAM_INFO
	.align		4
.L_36:
        /*0008*/ 	.byte	0x04, 0x17
        /*000a*/ 	.short	(.L_38 - .L_37)
.L_37:
        /*000c*/ 	.word	0x00000000
        /*0010*/ 	.short	0x0003
        /*0012*/ 	.short	0x0018
        /*0014*/ 	.byte	0x00, 0xf0, 0x11, 0x00


	//----- nvinfo : EIATTR_KPARAM_INFO
	.align		4
.L_38:
        /*0018*/ 	.byte	0x04, 0x17
        /*001a*/ 	.short	(.L_40 - .L_39)
.L_39:
        /*001c*/ 	.word	0x00000000
        /*0020*/ 	.short	0x0002
        /*0022*/ 	.short	0x0010
        /*0024*/ 	.byte	0x00, 0xf5, 0x21, 0x00


	//----- nvinfo : EIATTR_KPARAM_INFO
	.align		4
.L_40:
        /*0028*/ 	.byte	0x04, 0x17
        /*002a*/ 	.short	(.L_42 - .L_41)
.L_41:
        /*002c*/ 	.word	0x00000000
        /*0030*/ 	.short	0x0001
        /*0032*/ 	.short	0x0008
        /*0034*/ 	.byte	0x00, 0xf5, 0x21, 0x00


	//----- nvinfo : EIATTR_KPARAM_INFO
	.align		4
.L_42:
        /*0038*/ 	.byte	0x04, 0x17
        /*003a*/ 	.short	(.L_44 - .L_43)
.L_43:
        /*003c*/ 	.word	0x00000000
        /*0040*/ 	.short	0x0000
        /*0042*/ 	.short	0x0000
        /*0044*/ 	.byte	0x00, 0xf5, 0x21, 0x00


	//----- nvinfo : EIATTR_SPARSE_MMA_MASK
	.align		4
.L_44:
        /*0048*/ 	.byte	0x03, 0x50
        /*004a*/ 	.short	0x0000


	//----- nvinfo : EIATTR_MAXREG_COUNT
	.align		4
        /*004c*/ 	.byte	0x03, 0x1b
        /*004e*/ 	.short	0x00ff


	//----- nvinfo : EIATTR_MERCURY_ISA_VERSION
	.align		4
        /*0050*/ 	.byte	0x03, 0x5f
        /*0052*/ 	.short	0x0101


	//----- nvinfo : EIATTR_VRC_CTA_INIT_COUNT
	.align		4
        /*0054*/ 	.byte	0x02, 0x4a
	.zero		1
	.zero		1


	//----- nvinfo : EIATTR_EXIT_INSTR_OFFSETS
	.align		4
        /*0058*/ 	.byte	0x04, 0x1c
        /*005a*/ 	.short	(.L_46 - .L_45)


	//   ....[0]....
.L_45:
        /*005c*/ 	.word	0x00000070


	//   ....[1]....
        /*0060*/ 	.word	0x00000130


	//----- nvinfo : EIATTR_CBANK_PARAM_SIZE
	.align		4
.L_46:
        /*0064*/ 	.byte	0x03, 0x19
        /*0066*/ 	.short	0x001c


	//----- nvinfo : EIATTR_PARAM_CBANK
	.align		4
        /*0068*/ 	.byte	0x04, 0x0a
        /*006a*/ 	.short	(.L_48 - .L_47)
	.align		4
.L_47:
        /*006c*/ 	.word	index@(.nv.constant0._Z9VectorAddPKfS0_Pfi)
        /*0070*/ 	.short	0x0380
        /*0072*/ 	.short	0x001c


	//----- nvinfo : EIATTR_SW_WAR
	.align		4
.L_48:
        /*0074*/ 	.byte	0x04, 0x36
        /*0076*/ 	.short	(.L_50 - .L_49)
.L_49:
        /*0078*/ 	.word	0x00000008
.L_50:


//--------------------- .nv.info._Z5Hellov        --------------------------
	.section	.nv.info._Z5Hellov,"",@"SHT_CUDA_INFO"
	.sectionflags	@""
	.align	4


	//----- nvinfo : EIATTR_CUDA_API_VERSION
	.align		4
        /*0000*/ 	.byte	0x04, 0x37
        /*0002*/ 	.short	(.L_52 - .L_51)
.L_51:
        /*0004*/ 	.word	0x00000082


	//----- nvinfo : EIATTR_SPARSE_MMA_MASK
	.align		4
.L_52:
        /*0008*/ 	.byte	0x03, 0x50
        /*000a*/ 	.short	0x0000


	//----- nvinfo : EIATTR_MAXREG_COUNT
	.align		4
        /*000c*/ 	.byte	0x03, 0x1b
        /*000e*/ 	.short	0x00ff


	//----- nvinfo : EIATTR_EXTERNS
	.align		4
        /*0010*/ 	.byte	0x04, 0x0f
        /*0012*/ 	.short	(.L_54 - .L_53)


	//   ....[0]....
	.align		4
.L_53:
        /*0014*/ 	.word	index@(vprintf)


	//----- nvinfo : EIATTR_MERCURY_ISA_VERSION
	.align		4
.L_54:
        /*0018*/ 	.byte	0x03, 0x5f
        /*001a*/ 	.short	0x0101


	//----- nvinfo : EIATTR_VRC_CTA_INIT_COUNT
	.align		4
        /*001c*/ 	.byte	0x02, 0x4a
	.zero		1
	.zero		1


	//----- nvinfo : EIATTR_SYSCALL_OFFSETS
	.align		4
        /*0020*/ 	.byte	0x04, 0x46
        /*0022*/ 	.short	(.L_56 - .L_55)


	//   ....[0]....
.L_55:
        /*0024*/ 	.word	0x00000080


	//----- nvinfo : EIATTR_EXIT_INSTR_OFFSETS
	.align		4
.L_56:
        /*0028*/ 	.byte	0x04, 0x1c
        /*002a*/ 	.short	(.L_58 - .L_57)


	//   ....[0]....
.L_57:
        /*002c*/ 	.word	0x00000090


	//----- nvinfo : EIATTR_SW_WAR
	.align		4
.L_58:
        /*0030*/ 	.byte	0x04, 0x36
        /*0032*/ 	.short	(.L_60 - .L_59)
.L_59:
        /*0034*/ 	.word	0x00000008
.L_60:


//--------------------- .nv.callgraph             --------------------------
	.section	.nv.callgraph,"",@"SHT_CUDA_CALLGRAPH"
	.align	4
	.sectionentsize	8
	.align		4
        /*0000*/ 	.word	0x00000000
	.align		4
        /*0004*/ 	.word	0xffffffff
	.align		4
        /*0008*/ 	.word	index@(_Z5Hellov)
	.align		4
        /*000c*/ 	.word	index@(vprintf)
	.align		4
        /*0010*/ 	.word	0x00000000
	.align		4
        /*0014*/ 	.word	0xfffffffe
	.align		4
        /*0018*/ 	.word	0x00000000
	.align		4
        /*001c*/ 	.word	0xfffffffd
	.align		4
        /*0020*/ 	.word	0x00000000
	.align		4
        /*0024*/ 	.word	0xfffffffc


//--------------------- .nv.constant4             --------------------------
	.section	.nv.constant4,"a",@progbits
	.align	8
	.align		8
.nv.constant4:
        /*0000*/ 	.dword	$str
	.align		8
        /*0008*/ 	.dword	vprintf


//--------------------- .text._Z10MatrixMultPKfS0_Pfi --------------------------
	.section	.text._Z10MatrixMultPKfS0_Pfi,"ax",@progbits
	.align	128
        .global         _Z10MatrixMultPKfS0_Pfi
        .type           _Z10MatrixMultPKfS0_Pfi,@function
        .size           _Z10MatrixMultPKfS0_Pfi,(.L_x_8 - _Z10MatrixMultPKfS0_Pfi)
        .other          _Z10MatrixMultPKfS0_Pfi,@"STO_CUDA_ENTRY STV_DEFAULT"
_Z10MatrixMultPKfS0_Pfi:
.text._Z10MatrixMultPKfS0_Pfi:
[----:B------:R-:W-:Y:S01]  /*0000*/  LDC R1, c[0x0][0x37c] ;  /* 0x0000df00ff017b82 */ /* 0x000fe20000000800 */
[----:B------:R-:W0:Y:S01]  /*0010*/  S2R R0, SR_CTAID.X ;  /* 0x0000000000007919 */ /* 0x000e220000002500 */
[----:B------:R-:W0:Y:S01]  /*0020*/  LDCU UR4, c[0x0][0x360] ;  /* 0x00006c00ff0477ac */ /* 0x000e220008000800 */
[----:B------:R-:W0:Y:S01]  /*0030*/  S2R R3, SR_TID.X ;  /* 0x0000000000037919 */ /* 0x000e220000002100 */
[----:B------:R-:W1:Y:S01]  /*0040*/  LDCU UR5, c[0x0][0x364] ;  /* 0x00006c80ff0577ac */ /* 0x000e620008000800 */
[----:B------:R-:W1:Y:S01]  /*0050*/  S2R R13, SR_CTAID.Y ;  /* 0x00000000000d7919 */ /* 0x000e620000002600 */
[----:B------:R-:W2:Y:S01]  /*0060*/  LDCU UR20, c[0x0][0x398] ;  /* 0x00007300ff1477ac */ /* 0x000ea20008000800 */
[----:B------:R-:W1:Y:S01]  /*0070*/  S2R R2, SR_TID.Y ;  /* 0x0000000000027919 */ /* 0x000e620000002200 */
[----:B0-----:R-:W-:Y:S02]  /*0080*/  IMAD R0, R0, UR4, R3 ;  /* 0x0000000400007c24 */ /* 0x001fe4000f8e0203 */
[----:B-1----:R-:W-:-:S05]  /*0090*/  IMAD R13, R13, UR5, R2 ;  /* 0x000000050d0d7c24 */ /* 0x002fca000f8e0202 */
[----:B------:R-:W-:-:S04]  /*00a0*/  VIMNMX R2, PT, PT, R0, R13, !PT ;  /* 0x0000000d00027248 */ /* 0x000fc80007fe0100 */
[----:B--2---:R-:W-:-:S13]  /*00b0*/  ISETP.GE.AND P0, PT, R2, UR20, PT ;  /* 0x0000001402007c0c */ /* 0x004fda000bf06270 */
[----:B------:R-:W-:Y:S05]  /*00c0*/  @P0 EXIT ;  /* 0x000000000000094d */ /* 0x000fea0003800000 */
[----:B------:R-:W-:Y:S01]  /*00d0*/  UISETP.GE.U32.AND UP0, UPT, UR20, 0x8, UPT ;  /* 0x000000081400788c */ /* 0x000fe2000bf06070 */
[----:B------:R-:W-:Y:S02]  /*00e0*/  HFMA2 R12, -RZ, RZ, 0, 0 ;  /* 0x00000000ff0c7431 */ /* 0x000fe400000001ff */
[----:B------:R-:W-:Y:S01]  /*00f0*/  IMAD R13, R13, UR20, RZ ;  /* 0x000000140d0d7c24 */ /* 0x000fe2000f8e02ff */
[----:B------:R-:W-:Y:S01]  /*0100*/  UMOV UR4, URZ ;  /* 0x000000ff00047c82 */ /* 0x000fe20008000000 */
[----:B------:R-:W0:Y:S04]  /*0110*/  LDCU.64 UR18, c[0x0][0x358] ;  /* 0x00006b00ff1277ac */ /* 0x000e280008000a00 */
[----:B------:R-:W-:Y:S05]  /*0120*/  BRA.U !UP0, `(.L_x_0) ;  /* 0x0000000508047547 */ /* 0x000fea000b800000 */
[----:B------:R-:W1:Y:S01]  /*0130*/  LDCU.128 UR24, c[0x0][0x380] ;  /* 0x00007000ff1877ac */ /* 0x000e620008000c00 */
[----:B------:R-:W-:Y:S02]  /*0140*/  MOV R12, RZ ;  /* 0x000000ff000c7202 */ /* 0x000fe40000000f00 */
[----:B------:R-:W-:Y:S01]  /*0150*/  MOV R14, R0 ;  /* 0x00000000000e7202 */ /* 0x000fe20000000f00 */
[----:B------:R-:W-:-:S04]  /*0160*/  ULOP3.LUT UR4, UR20, 0x7ffffff8, URZ, 0xc0, !UPT ;  /* 0x7ffffff814047892 */ /* 0x000fc8000f8ec0ff */
[----:B------:R-:W-:Y:S01]  /*0170*/  UIADD3 UR5, UPT, UPT, -UR4, URZ, URZ ;  /* 0x000000ff04057290 */ /* 0x000fe2000fffe1ff */
[----:B-1----:R-:W-:Y:S01]  /*0180*/  MOV R2, UR24 ;  /* 0x0000001800027c02 */ /* 0x002fe20008000f00 */
[----:B------:R-:W-:Y:S01]  /*0190*/  UIMAD.WIDE UR6, UR20, 0x8, UR26 ;  /* 0x00000008140678a5 */ /* 0x000fe2000f8e021a */
[----:B------:R-:W-:Y:S01]  /*01a0*/  MOV R3, UR25 ;  /* 0x0000001900037c02 */ /* 0x000fe20008000f00 */
[----:B------:R-:W-:Y:S02]  /*01b0*/  UIMAD.WIDE UR8, UR20, 0xc, UR26 ;  /* 0x0000000c140878a5 */ /* 0x000fe4000f8e021a */
[----:B------:R-:W-:Y:S01]  /*01c0*/  UIMAD.WIDE UR10, UR20, 0x10, UR26 ;  /* 0x00000010140a78a5 */ /* 0x000fe2000f8e021a */
[----:B------:R-:W-:Y:S01]  /*01d0*/  IMAD.WIDE.U32 R2, R13, 0x4, R2 ;  /* 0x000000040d027825 */ /* 0x000fe200078e0002 */
[----:B------:R-:W-:Y:S02]  /*01e0*/  UIMAD.WIDE UR12, UR20, 0x14, UR26 ;  /* 0x00000014140c78a5 */ /* 0x000fe4000f8e021a */
[----:B------:R-:W-:Y:S01]  /*01f0*/  UIMAD.WIDE UR14, UR20, 0x18, UR26 ;  /* 0x00000018140e78a5 */ /* 0x000fe2000f8e021a */
[----:B------:R-:W-:Y:S01]  /*0200*/  IADD3 R2, P0, PT, R2, 0x10, RZ ;  /* 0x0000001002027810 */ /* 0x000fe20007f1e0ff */
[----:B------:R-:W-:-:S03]  /*0210*/  UIMAD.WIDE UR16, UR20, 0x1c, UR26 ;  /* 0x0000001c141078a5 */ /* 0x000fc6000f8e021a */
[----:B------:R-:W-:-:S09]  /*0220*/  IADD3.X R3, PT, PT, RZ, R3, RZ, P0, !PT ;  /* 0x00000003ff037210 */ /* 0x000fd200007fe4ff */
.L_x_1:
[----:B------:R-:W-:Y:S01]  /*0230*/  UIMAD.WIDE UR22, UR20, 0x4, UR26 ;  /* 0x00000004141678a5 */ /* 0x000fe2000f8e021a */
[----:B------:R-:W-:Y:S02]  /*0240*/  IMAD.MOV.U32 R23, RZ, RZ, 0x4 ;  /* 0x00000004ff177424 */ /* 0x000fe400078e00ff */
[----:B------:R-:W-:Y:S01]  /*0250*/  HFMA2 R11, -RZ, RZ, 0, 2.384185791015625e-07 ;  /* 0x00000004ff0b7431 */ /* 0x000fe200000001ff */
[----:B------:R-:W-:Y:S01]  /*0260*/  MOV R25, 0x4 ;  /* 0x0000000400197802 */ /* 0x000fe20000000f00 */
[----:B0-----:R-:W2:Y:S01]  /*0270*/  LDG.E R21, desc[UR18][R2.64+-0x10] ;  /* 0xfffff01202157981 */ /* 0x001ea2000c1e1900 */
[C---:B------:R-:W-:Y:S01]  /*0280*/  IMAD.WIDE R22, R14.reuse, R23, UR26 ;  /* 0x0000001a0e167e25 */ /* 0x040fe2000f8e0217 */
[----:B------:R-:W-:Y:S02]  /*0290*/  MOV R8, UR22 ;  /* 0x0000001600087c02 */ /* 0x000fe40008000f00 */
[----:B------:R-:W-:Y:S01]  /*02a0*/  MOV R9, UR23 ;  /* 0x0000001700097c02 */ /* 0x000fe20008000f00 */
[----:B------:R-:W3:Y:S02]  /*02b0*/  LDG.E R19, desc[UR18][R2.64+-0xc] ;  /* 0xfffff41202137981 */ /* 0x000ee4000c1e1900 */
[----:B------:R-:W-:-:S02]  /*02c0*/  IMAD.WIDE R8, R14, 0x4, R8 ;  /* 0x000000040e087825 */ /* 0x000fc400078e0208 */
[----:B------:R-:W2:Y:S01]  /*02d0*/  LDG.E R22, desc[UR18][R22.64] ;  /* 0x0000001216167981 */ /* 0x000ea2000c1e1900 */
[----:B------:R-:W-:Y:S01]  /*02e0*/  MOV R5, 0x4 ;  /* 0x0000000400057802 */ /* 0x000fe20000000f00 */
[C---:B------:R-:W-:Y:S02]  /*02f0*/  IMAD.WIDE R24, R14.reuse, R25, UR6 ;  /* 0x000000060e187e25 */ /* 0x040fe4000f8e0219 */
[----:B------:R0:W3:Y:S02]  /*0300*/  LDG.E R20, desc[UR18][R8.64] ;  /* 0x0000001208147981 */ /* 0x0000e4000c1e1900 */
[----:B------:R-:W-:Y:S02]  /*0310*/  IMAD.WIDE R10, R14, R11, UR8 ;  /* 0x000000080e0a7e25 */ /* 0x000fe4000f8e020b */
[----:B------:R-:W4:Y:S04]  /*0320*/  LDG.E R18, desc[UR18][R24.64] ;  /* 0x0000001218127981 */ /* 0x000f28000c1e1900 */
[----:B------:R-:W4:Y:S01]  /*0330*/  LDG.E R17, desc[UR18][R2.64+-0x8] ;  /* 0xfffff81202117981 */ /* 0x000f22000c1e1900 */
[----:B0-----:R-:W-:-:S02]  /*0340*/  HFMA2 R9, -RZ, RZ, 0, 2.384185791015625e-07 ;  /* 0x00000004ff097431 */ /* 0x001fc400000001ff */
[----:B------:R-:W-:Y:S01]  /*0350*/  IMAD.MOV.U32 R7, RZ, RZ, 0x4 ;  /* 0x00000004ff077424 */ /* 0x000fe200078e00ff */
[----:B------:R0:W5:Y:S01]  /*0360*/  LDG.E R16, desc[UR18][R10.64] ;  /* 0x000000120a107981 */ /* 0x000162000c1e1900 */
[----:B------:R-:W-:-:S03]  /*0370*/  IMAD.WIDE R4, R14, R5, UR10 ;  /* 0x0000000a0e047e25 */ /* 0x000fc6000f8e0205 */
[----:B------:R-:W5:Y:S01]  /*0380*/  LDG.E R15, desc[UR18][R2.64+-0x4] ;  /* 0xfffffc12020f7981 */ /* 0x000f62000c1e1900 */
[C---:B------:R-:W-:Y:S01]  /*0390*/  IMAD.WIDE R6, R14.reuse, R7, UR12 ;  /* 0x0000000c0e067e25 */ /* 0x040fe2000f8e0207 */
[----:B------:R-:W-:Y:S02]  /*03a0*/  MOV R27, 0x4 ;  /* 0x00000004001b7802 */ /* 0x000fe40000000f00 */
[----:B------:R1:W5:Y:S01]  /*03b0*/  LDG.E R4, desc[UR18][R4.64] ;  /* 0x0000001204047981 */ /* 0x000362000c1e1900 */
[----:B------:R-:W-:-:S03]  /*03c0*/  IMAD.WIDE R8, R14, R9, UR14 ;  /* 0x0000000e0e087e25 */ /* 0x000fc6000f8e0209 */
[----:B------:R-:W5:Y:S01]  /*03d0*/  LDG.E R23, desc[UR18][R2.64] ;  /* 0x0000001202177981 */ /* 0x000f62000c1e1900 */
[----:B0-----:R-:W-:-:S03]  /*03e0*/  IMAD.WIDE R10, R14, R27, UR16 ;  /* 0x000000100e0a7e25 */ /* 0x001fc6000f8e021b */
[----:B------:R-:W5:Y:S04]  /*03f0*/  LDG.E R7, desc[UR18][R6.64] ;  /* 0x0000001206077981 */ /* 0x000f68000c1e1900 */
[----:B------:R-:W5:Y:S04]  /*0400*/  LDG.E R24, desc[UR18][R2.64+0x4] ;  /* 0x0000041202187981 */ /* 0x000f68000c1e1900 */
[----:B------:R-:W5:Y:S04]  /*0410*/  LDG.E R8, desc[UR18][R8.64] ;  /* 0x0000001208087981 */ /* 0x000f68000c1e1900 */
[----:B------:R-:W5:Y:S04]  /*0420*/  LDG.E R25, desc[UR18][R2.64+0x8] ;  /* 0x0000081202197981 */ /* 0x000f68000c1e1900 */
[----:B------:R-:W5:Y:S04]  /*0430*/  LDG.E R10, desc[UR18][R10.64] ;  /* 0x000000120a0a7981 */ /* 0x000f68000c1e1900 */
[----:B------:R0:W5:Y:S01]  /*0440*/  LDG.E R27, desc[UR18][R2.64+0xc] ;  /* 0x00000c12021b7981 */ /* 0x000162000c1e1900 */
[----:B------:R-:W-:-:S04]  /*0450*/  UIADD3 UR5, UPT, UPT, UR5, 0x8, URZ ;  /* 0x0000000805057890 */ /* 0x000fc8000fffe0ff */
[----:B------:R-:W-:Y:S01]  /*0460*/  UISETP.NE.AND UP0, UPT, UR5, URZ, UPT ;  /* 0x000000ff0500728c */ /* 0x000fe2000bf05270 */
[----:B-1----:R-:W-:Y:S02]  /*0470*/  MOV R5, UR20 ;  /* 0x0000001400057c02 */ /* 0x002fe40008000f00 */
[----:B0-----:R-:W-:Y:S02]  /*0480*/  IADD3 R2, P0, PT, R2, 0x20, RZ ;  /* 0x0000002002027810 */ /* 0x001fe40007f1e0ff */
[----:B------:R-:W-:Y:S02]  /*0490*/  LEA R14, R5, R14, 0x3 ;  /* 0x0000000e050e7211 */ /* 0x000fe400078e18ff */
[----:B------:R-:W-:Y:S01]  /*04a0*/  IADD3.X R3, PT, PT, RZ, R3, RZ, P0, !PT ;  /* 0x00000003ff037210 */ /* 0x000fe200007fe4ff */
[----:B--2---:R-:W-:-:S04]  /*04b0*/  FFMA R22, R21, R22, R12 ;  /* 0x0000001615167223 */ /* 0x004fc8000000000c */
[----:B---3--:R-:W-:-:S04]  /*04c0*/  FFMA R20, R19, R20, R22 ;  /* 0x0000001413147223 */ /* 0x008fc80000000016 */
[----:B----4-:R-:W-:-:S04]  /*04d0*/  FFMA R18, R17, R18, R20 ;  /* 0x0000001211127223 */ /* 0x010fc80000000014 */
[----:B-----5:R-:W-:-:S04]  /*04e0*/  FFMA R16, R15, R16, R18 ;  /* 0x000000100f107223 */ /* 0x020fc80000000012 */
[----:B------:R-:W-:-:S04]  /*04f0*/  FFMA R23, R23, R4, R16 ;  /* 0x0000000417177223 */ /* 0x000fc80000000010 */
[----:B------:R-:W-:-:S04]  /*0500*/  FFMA R24, R24, R7, R23 ;  /* 0x0000000718187223 */ /* 0x000fc80000000017 */
[----:B------:R-:W-:-:S04]  /*0510*/  FFMA R8, R25, R8, R24 ;  /* 0x0000000819087223 */ /* 0x000fc80000000018 */
[----:B------:R-:W-:Y:S01]  /*0520*/  FFMA R12, R27, R10, R8 ;  /* 0x0000000a1b0c7223 */ /* 0x000fe20000000008 */
[----:B------:R-:W-:Y:S06]  /*0530*/  BRA.U UP0, `(.L_x_1) ;  /* 0xfffffffd003c7547 */ /* 0x000fec000b83ffff */
.L_x_0:
[----:B------:R-:W-:-:S04]  /*0540*/  ULOP3.LUT UR6, UR20, 0x7, URZ, 0xc0, !UPT ;  /* 0x0000000714067892 */ /* 0x000fc8000f8ec0ff */
[----:B------:R-:W-:-:S09]  /*0550*/  UISETP.NE.AND UP0, UPT, UR6, URZ, UPT ;  /* 0x000000ff0600728c */ /* 0x000fd2000bf05270 */
[----:B------:R-:W-:Y:S05]  /*0560*/  BRA.U !UP0, `(.L_x_2) ;  /* 0x0000000508387547 */ /* 0x000fea000b800000 */
[----:B------:R-:W-:Y:S02]  /*0570*/  UISETP.GE.U32.AND UP0, UPT, UR6, 0x4, UPT ;  /* 0x000000040600788c */ /* 0x000fe4000bf06070 */
[----:B------:R-:W-:-:S04]  /*0580*/  ULOP3.LUT UR5, UR20, 0x3, URZ, 0xc0, !UPT ;  /* 0x0000000314057892 */ /* 0x000fc8000f8ec0ff */
[----:B------:R-:W-:-:S03]  /*0590*/  UISETP.NE.AND UP1, UPT, UR5, URZ, UPT ;  /* 0x000000ff0500728c */ /* 0x000fc6000bf25270 */
[----:B------:R-:W-:Y:S08]  /*05a0*/  BRA.U !UP0, `(.L_x_3) ;  /* 0x00000001087c7547 */ /* 0x000ff0000b800000 */
[----:B------:R-:W1:Y:S01]  /*05b0*/  LDC.64 R6, c[0x0][0x388] ;  /* 0x0000e200ff067b82 */ /* 0x000e620000000a00 */
[----:B------:R-:W2:Y:S01]  /*05c0*/  LDCU.64 UR6, c[0x0][0x380] ;  /* 0x00007000ff0677ac */ /* 0x000ea20008000a00 */
[----:B------:R-:W-:Y:S01]  /*05d0*/  IMAD.U32 R9, RZ, RZ, UR4 ;  /* 0x00000004ff097e24 */ /* 0x000fe2000f8e00ff */
[C---:B------:R-:W-:Y:S02]  /*05e0*/  IADD3 R3, PT, PT, R13.reuse, UR4, RZ ;  /* 0x000000040d037c10 */ /* 0x040fe4000fffe0ff */
[----:B------:R-:W-:Y:S01]  /*05f0*/  IADD3 R10, P0, PT, R13, UR4, RZ ;  /* 0x000000040d0a7c10 */ /* 0x000fe2000ff1e0ff */
[----:B------:R-:W-:Y:S01]  /*0600*/  IMAD R9, R9, UR20, R0 ;  /* 0x0000001409097c24 */ /* 0x000fe2000f8e0200 */
[----:B------:R-:W-:Y:S01]  /*0610*/  MOV R11, UR20 ;  /* 0x00000014000b7c02 */ /* 0x000fe20008000f00 */
[----:B------:R-:W3:Y:S01]  /*0620*/  LDC.64 R4, c[0x0][0x380] ;  /* 0x0000e000ff047b82 */ /* 0x000ee20000000a00 */
[----:B------:R-:W-:Y:S01]  /*0630*/  MOV R15, UR20 ;  /* 0x00000014000f7c02 */ /* 0x000fe20008000f00 */
[----:B-1----:R-:W-:Y:S01]  /*0640*/  IMAD.WIDE R6, R9, 0x4, R6 ;  /* 0x0000000409067825 */ /* 0x002fe200078e0206 */
[----:B------:R-:W-:-:S05]  /*0650*/  MOV R9, UR20 ;  /* 0x0000001400097c02 */ /* 0x000fca0008000f00 */
[----:B------:R-:W-:Y:S02]  /*0660*/  IMAD.WIDE R8, R9, 0x4, R6 ;  /* 0x0000000409087825 */ /* 0x000fe400078e0206 */
[----:B0-----:R-:W4:Y:S02]  /*0670*/  LDG.E R6, desc[UR18][R6.64] ;  /* 0x0000001206067981 */ /* 0x001f24000c1e1900 */
[----:B---3--:R-:W-:Y:S01]  /*0680*/  IMAD.WIDE.U32 R4, R3, 0x4, R4 ;  /* 0x0000000403047825 */ /* 0x008fe200078e0004 */
[----:B------:R-:W-:Y:S01]  /*0690*/  IADD3.X R3, PT, PT, RZ, RZ, RZ, P0, !PT ;  /* 0x000000ffff037210 */ /* 0x000fe200007fe4ff */
[----:B------:R-:W3:Y:S01]  /*06a0*/  LDG.E R17, desc[UR18][R8.64] ;  /* 0x0000001208117981 */ /* 0x000ee2000c1e1900 */
[----:B--2---:R-:W-:-:S03]  /*06b0*/  LEA R2, P0, R10, UR6, 0x2 ;  /* 0x000000060a027c11 */ /* 0x004fc6000f8010ff */
[----:B------:R-:W4:Y:S01]  /*06c0*/  LDG.E R5, desc[UR18][R4.64] ;  /* 0x0000001204057981 */ /* 0x000f22000c1e1900 */
[----:B------:R-:W-:Y:S01]  /*06d0*/  LEA.HI.X R3, R10, UR7, R3, 0x2, P0 ;  /* 0x000000070a037c11 */ /* 0x000fe200080f1403 */
[----:B------:R-:W-:-:S04]  /*06e0*/  IMAD.WIDE R10, R11, 0x4, R8 ;  /* 0x000000040b0a7825 */ /* 0x000fc800078e0208 */
[----:B------:R-:W3:Y:S01]  /*06f0*/  LDG.E R16, desc[UR18][R2.64+0x4] ;  /* 0x0000041202107981 */ /* 0x000ee2000c1e1900 */
[----:B------:R-:W-:-:S03]  /*0700*/  IMAD.WIDE R14, R15, 0x4, R10 ;  /* 0x000000040f0e7825 */ /* 0x000fc600078e020a */
[----:B------:R-:W2:Y:S04]  /*0710*/  LDG.E R19, desc[UR18][R10.64] ;  /* 0x000000120a137981 */ /* 0x000ea8000c1e1900 */
[----:B------:R-:W2:Y:S04]  /*0720*/  LDG.E R18, desc[UR18][R2.64+0x8] ;  /* 0x0000081202127981 */ /* 0x000ea8000c1e1900 */
[----:B------:R-:W5:Y:S04]  /*0730*/  LDG.E R20, desc[UR18][R2.64+0xc] ;  /* 0x00000c1202147981 */ /* 0x000f68000c1e1900 */
[----:B------:R-:W5:Y:S01]  /*0740*/  LDG.E R14, desc[UR18][R14.64] ;  /* 0x000000120e0e7981 */ /* 0x000f62000c1e1900 */
[----:B------:R-:W-:Y:S01]  /*0750*/  UIADD3 UR4, UPT, UPT, UR4, 0x4, URZ ;  /* 0x0000000404047890 */ /* 0x000fe2000fffe0ff */
[----:B----4-:R-:W-:-:S04]  /*0760*/  FFMA R5, R5, R6, R12 ;  /* 0x0000000605057223 */ /* 0x010fc8000000000c */
[----:B---3--:R-:W-:-:S04]  /*0770*/  FFMA R5, R16, R17, R5 ;  /* 0x0000001110057223 */ /* 0x008fc80000000005 */
[----:B--2---:R-:W-:-:S04]  /*0780*/  FFMA R5, R18, R19, R5 ;  /* 0x0000001312057223 */ /* 0x004fc80000000005 */
[----:B-----5:R-:W-:-:S07]  /*0790*/  FFMA R12, R20, R14, R5 ;  /* 0x0000000e140c7223 */ /* 0x020fce0000000005 */
.L_x_3:
[----:B------:R-:W-:Y:S05]  /*07a0*/  BRA.U !UP1, `(.L_x_2) ;  /* 0x0000000109a87547 */ /* 0x000fea000b800000 */
[----:B------:R-:W-:Y:S01]  /*07b0*/  UISETP.NE.AND UP0, UPT, UR5, 0x1, UPT ;  /* 0x000000010500788c */ /* 0x000fe2000bf05270 */
[----:B------:R-:W-:Y:S01]  /*07c0*/  MOV R7, UR4 ;  /* 0x0000000400077c02 */ /* 0x000fe20008000f00 */
[----:B------:R-:W-:Y:S02]  /*07d0*/  ULOP3.LUT UR5, UR20, 0x1, URZ, 0xc0, !UPT ;  /* 0x0000000114057892 */ /* 0x000fe4000f8ec0ff */
[----:B------:R-:W-:Y:S02]  /*07e0*/  MOV R15, UR20 ;  /* 0x00000014000f7c02 */ /* 0x000fe40008000f00 */
[----:B------:R-:W-:Y:S01]  /*07f0*/  UISETP.NE.U32.AND UP1, UPT, UR5, 0x1, UPT ;  /* 0x000000010500788c */ /* 0x000fe2000bf25070 */
[----:B------:R-:W-:-:S04]  /*0800*/  PLOP3.LUT P1, PT, PT, PT, UP0, 0x80, 0x8 ;  /* 0x000000000008781c */ /* 0x000fc80003f2f008 */
[----:B------:R-:W1:Y:S01]  /*0810*/  @UP0 LDCU.128 UR8, c[0x0][0x380] ;  /* 0x00007000ff0807ac */ /* 0x000e620008000c00 */
[----:B------:R-:W-:Y:S01]  /*0820*/  PLOP3.LUT P0, PT, PT, PT, UP1, 0x80, 0x8 ;  /* 0x000000000008781c */ /* 0x000fe20003f0f018 */
[----:B------:R-:W2:Y:S04]  /*0830*/  @UP0 LDCU.64 UR6, c[0x0][0x380] ;  /* 0x00007000ff0607ac */ /* 0x000ea80008000a00 */
[----:B------:R-:W3:Y:S03]  /*0840*/  @!UP1 LDCU.128 UR12, c[0x0][0x380] ;  /* 0x00007000ff0c97ac */ /* 0x000ee60008000c00 */
[C---:B------:R-:W-:Y:S02]  /*0850*/  @P1 IADD3 R3, PT, PT, R13.reuse, UR4, RZ ;  /* 0x000000040d031c10 */ /* 0x040fe4000fffe0ff */
[----:B------:R-:W-:Y:S01]  /*0860*/  @P1 IADD3 R6, P2, PT, R13, UR4, RZ ;  /* 0x000000040d061c10 */ /* 0x000fe2000ff5e0ff */
[----:B------:R-:W-:Y:S01]  /*0870*/  @UP0 UIADD3 UR4, UPT, UPT, UR4, 0x2, URZ ;  /* 0x0000000204040890 */ /* 0x000fe2000fffe0ff */
[----:B-1----:R-:W-:Y:S01]  /*0880*/  MOV R11, UR9 ;  /* 0x00000009000b7c02 */ /* 0x002fe20008000f00 */
[----:B------:R-:W-:Y:S01]  /*0890*/  IMAD.U32 R10, RZ, RZ, UR8 ;  /* 0x00000008ff0a7e24 */ /* 0x000fe2000f8e00ff */
[----:B------:R-:W-:-:S02]  /*08a0*/  MOV R4, UR10 ;  /* 0x0000000a00047c02 */ /* 0x000fc40008000f00 */
[----:B------:R-:W-:Y:S01]  /*08b0*/  MOV R5, UR11 ;  /* 0x0000000b00057c02 */ /* 0x000fe20008000f00 */
[----:B------:R-:W-:-:S04]  /*08c0*/  @P1 IMAD.WIDE.U32 R10, R3, 0x4, R10 ;  /* 0x00000004030a1825 */ /* 0x000fc800078e000a */
[----:B------:R-:W-:Y:S01]  /*08d0*/  @P1 IMAD R3, R7, UR20, R0 ;  /* 0x0000001407031c24 */ /* 0x000fe2000f8e0200 */
[----:B------:R-:W-:Y:S01]  /*08e0*/  @P1 IADD3.X R7, PT, PT, RZ, RZ, RZ, P2, !PT ;  /* 0x000000ffff071210 */ /* 0x000fe200017fe4ff */
[----:B------:R-:W-:Y:S01]  /*08f0*/  IMAD.U32 R19, RZ, RZ, UR4 ;  /* 0x00000004ff137e24 */ /* 0x000fe2000f8e00ff */
[C---:B--2---:R-:W-:Y:S01]  /*0900*/  @P1 LEA R2, P2, R6.reuse, UR6, 0x2 ;  /* 0x0000000606021c11 */ /* 0x044fe2000f8410ff */
[----:B------:R-:W-:Y:S01]  /*0910*/  @P1 IMAD.WIDE R4, R3, 0x4, R4 ;  /* 0x0000000403041825 */ /* 0x000fe200078e0204 */
[----:B------:R-:W-:Y:S01]  /*0920*/  @!P0 IADD3 R17, PT, PT, R13, UR4, RZ ;  /* 0x000000040d118c10 */ /* 0x000fe2000fffe0ff */
[----:B0-----:R-:W2:Y:S01]  /*0930*/  @P1 LDG.E R11, desc[UR18][R10.64] ;  /* 0x000000120a0b1981 */ /* 0x001ea2000c1e1900 */
[----:B------:R-:W-:Y:S01]  /*0940*/  @P1 LEA.HI.X R3, R6, UR7, R7, 0x2, P2 ;  /* 0x0000000706031c11 */ /* 0x000fe200090f1407 */
[----:B------:R-:W-:Y:S01]  /*0950*/  @!P0 IMAD R19, R19, UR20, R0 ;  /* 0x0000001413138c24 */ /* 0x000fe2000f8e0200 */
[----:B---3--:R-:W-:Y:S01]  /*0960*/  MOV R6, UR12 ;  /* 0x0000000c00067c02 */ /* 0x008fe20008000f00 */
[----:B------:R-:W-:Y:S01]  /*0970*/  @P1 IMAD.WIDE R14, R15, 0x4, R4 ;  /* 0x000000040f0e1825 */ /* 0x000fe200078e0204 */
[----:B------:R-:W-:Y:S01]  /*0980*/  MOV R7, UR13 ;  /* 0x0000000d00077c02 */ /* 0x000fe20008000f00 */
[----:B------:R-:W2:Y:S01]  /*0990*/  @P1 LDG.E R4, desc[UR18][R4.64] ;  /* 0x0000001204041981 */ /* 0x000ea2000c1e1900 */
[----:B------:R-:W-:-:S02]  /*09a0*/  MOV R8, UR14 ;  /* 0x0000000e00087c02 */ /* 0x000fc40008000f00 */
[----:B------:R-:W-:Y:S01]  /*09b0*/  MOV R9, UR15 ;  /* 0x0000000f00097c02 */ /* 0x000fe20008000f00 */
[----:B------:R-:W-:Y:S01]  /*09c0*/  @!P0 IMAD.WIDE.U32 R6, R17, 0x4, R6 ;  /* 0x0000000411068825 */ /* 0x000fe200078e0006 */
[----:B------:R-:W3:Y:S03]  /*09d0*/  @P1 LDG.E R14, desc[UR18][R14.64] ;  /* 0x000000120e0e1981 */ /* 0x000ee6000c1e1900 */
[----:B------:R-:W-:Y:S01]  /*09e0*/  @!P0 IMAD.WIDE R8, R19, 0x4, R8 ;  /* 0x0000000413088825 */ /* 0x000fe200078e0208 */
[----:B------:R-:W3:Y:S04]  /*09f0*/  @P1 LDG.E R2, desc[UR18][R2.64+0x4] ;  /* 0x0000041202021981 */ /* 0x000ee8000c1e1900 */
[----:B------:R-:W4:Y:S04]  /*0a00*/  @!P0 LDG.E R7, desc[UR18][R6.64] ;  /* 0x0000001206078981 */ /* 0x000f28000c1e1900 */
[----:B------:R-:W4:Y:S01]  /*0a10*/  @!P0 LDG.E R8, desc[UR18][R8.64] ;  /* 0x0000001208088981 */ /* 0x000f22000c1e1900 */
[----:B--2---:R-:W-:-:S04]  /*0a20*/  @P1 FFMA R11, R11, R4, R12 ;  /* 0x000000040b0b1223 */ /* 0x004fc8000000000c */
[----:B---3--:R-:W-:-:S04]  /*0a30*/  @P1 FFMA R12, R2, R14, R11 ;  /* 0x0000000e020c1223 */ /* 0x008fc8000000000b */
[----:B----4-:R-:W-:-:S07]  /*0a40*/  @!P0 FFMA R12, R7, R8, R12 ;  /* 0x00000008070c8223 */ /* 0x010fce000000000c */
.L_x_2:
[----:B------:R-:W1:Y:S01]  /*0a50*/  LDC.64 R2, c[0x0][0x390] ;  /* 0x0000e400ff027b82 */ /* 0x000e620000000a00 */
[----:B------:R-:W-:-:S05]  /*0a60*/  IADD3 R13, PT, PT, R0, R13, RZ ;  /* 0x0000000d000d7210 */ /* 0x000fca0007ffe0ff */
[----:B-1----:R-:W-:-:S05]  /*0a70*/  IMAD.WIDE R2, R13, 0x4, R2 ;  /* 0x000000040d027825 */ /* 0x002fca00078e0202 */
[----:B0-----:R-:W-:Y:S01]  /*0a80*/  STG.E desc[UR18][R2.64], R12 ;  /* 0x0000000c02007986 */ /* 0x001fe2000c101912 */
[----:B------:R-:W-:Y:S05]  /*0a90*/  EXIT ;  /* 0x000000000000794d */ /* 0x000fea0003800000 */
.L_x_4:
[----:B------:R-:W-:-:S00]  /*0aa0*/  BRA `(.L_x_4) ;  /* 0xfffffffc00fc7947 */ /* 0x000fc0000383ffff */
[----:B------:R-:W-:-:S00]  /*0ab0*/  NOP ;  /* 0x0000000000007918 */ /* 0x000fc00000000000 */
        /* <DEDUP_REMOVED lines=12> */
.L_x_8:


//--------------------- .text._Z9VectorAddPKfS0_Pfi --------------------------
	.section	.text._Z9VectorAddPKfS0_Pfi,"ax",@progbits
	.align	128
        .global         _Z9VectorAddPKfS0_Pfi
        .type           _Z9VectorAddPKfS0_Pfi,@function
        .size           _Z9VectorAddPKfS0_Pfi,(.L_x_9 - _Z9VectorAddPKfS0_Pfi)
        .other          _Z9VectorAddPKfS0_Pfi,@"STO_CUDA_ENTRY STV_DEFAULT"
_Z9VectorAddPKfS0_Pfi:
.text._Z9VectorAddPKfS0_Pfi:
[----:B------:R-:W-:Y:S01]  /*0000*/  LDC R1, c[0x0][0x37c] ;  /* 0x0000df00ff017b82 */ /* 0x000fe20000000800 */
[----:B------:R-:W0:Y:S01]  /*0010*/  S2R R9, SR_CTAID.X ;  /* 0x0000000000097919 */ /* 0x000e220000002500 */
[----:B------:R-:W0:Y:S01]  /*0020*/  LDCU UR4, c[0x0][0x360] ;  /* 0x00006c00ff0477ac */ /* 0x000e220008000800 */
[----:B------:R-:W0:Y:S01]  /*0030*/  S2R R0, SR_TID.X ;  /* 0x0000000000007919 */ /* 0x000e220000002100 */
[----:B------:R-:W1:Y:S01]  /*0040*/  LDCU UR5, c[0x0][0x398] ;  /* 0x00007300ff0577ac */ /* 0x000e620008000800 */
[----:B0-----:R-:W-:-:S05]  /*0050*/  IMAD R9, R9, UR4, R0 ;  /* 0x0000000409097c24 */ /* 0x001fca000f8e0200 */
[----:B-1----:R-:W-:-:S13]  /*0060*/  ISETP.GE.AND P0, PT, R9, UR5, PT ;  /* 0x0000000509007c0c */ /* 0x002fda000bf06270 */
[----:B------:R-:W-:Y:S05]  /*0070*/  @P0 EXIT ;  /* 0x000000000000094d */ /* 0x000fea0003800000 */
[----:B------:R-:W0:Y:S01]  /*0080*/  LDC.64 R2, c[0x0][0x380] ;  /* 0x0000e000ff027b82 */ /* 0x000e220000000a00 */
[----:B------:R-:W1:Y:S07]  /*0090*/  LDCU.64 UR4, c[0x0][0x358] ;  /* 0x00006b00ff0477ac */ /* 0x000e6e0008000a00 */
[----:B------:R-:W2:Y:S08]  /*00a0*/  LDC.64 R4, c[0x0][0x388] ;  /* 0x0000e200ff047b82 */ /* 0x000eb00000000a00 */
[----:B------:R-:W3:Y:S01]  /*00b0*/  LDC.64 R6, c[0x0][0x390] ;  /* 0x0000e400ff067b82 */ /* 0x000ee20000000a00 */
[----:B0-----:R-:W-:-:S06]  /*00c0*/  IMAD.WIDE R2, R9, 0x4, R2 ;  /* 0x0000000409027825 */ /* 0x001fcc00078e0202 */
[----:B-1----:R-:W4:Y:S01]  /*00d0*/  LDG.E R2, desc[UR4][R2.64] ;  /* 0x0000000402027981 */ /* 0x002f22000c1e1900 */
[----:B--2---:R-:W-:-:S06]  /*00e0*/  IMAD.WIDE R4, R9, 0x4, R4 ;  /* 0x0000000409047825 */ /* 0x004fcc00078e0204 */
[----:B------:R-:W4:Y:S01]  /*00f0*/  LDG.E R5, desc[UR4][R4.64] ;  /* 0x0000000404057981 */ /* 0x000f22000c1e1900 */
[----:B---3--:R-:W-:-:S04]  /*0100*/  IMAD.WIDE R6, R9, 0x4, R6 ;  /* 0x0000000409067825 */ /* 0x008fc800078e0206 */
[----:B----4-:R-:W-:-:S05]  /*0110*/  FADD R9, R2, R5 ;  /* 0x0000000502097221 */ /* 0x010fca0000000000 */
[----:B------:R-:W-:Y:S01]  /*0120*/  STG.E desc[UR4][R6.64], R9 ;  /* 0x0000000906007986 */ /* 0x000fe2000c101904 */
[----:B------:R-:W-:Y:S05]  /*0130*/  EXIT ;  /* 0x000000000000794d */ /* 0x000fea0003800000 */
.L_x_5:
        /* <DEDUP_REMOVED lines=12> */
.L_x_9:


//--------------------- .text._Z5Hellov           --------------------------
	.section	.text._Z5Hellov,"ax",@progbits
	.align	128
        .global         _Z5Hellov
        .type           _Z5Hellov,@function
        .size           _Z5Hellov,(.L_x_10 - _Z5Hellov)
        .other          _Z5Hellov,@"STO_CUDA_ENTRY STV_DEFAULT"
_Z5Hellov:
.text._Z5Hellov:
[----:B------:R-:W0:Y:S01]  /*0000*/  LDC R1, c[0x0][0x37c] ;  /* 0x0000df00ff017b82 */ /* 0x000e220000000800 */
[----:B------:R-:W-:Y:S01]  /*0010*/  MOV R0, 0x8 ;  /* 0x0000000800007802 */ /* 0x000fe20000000f00 */
[----:B------:R-:W1:Y:S01]  /*0020*/  LDCU.64 UR4, c[0x4][URZ] ;  /* 0x01000000ff0477ac */ /* 0x000e620008000a00 */
[----:B------:R-:W-:-:S05]  /*0030*/  CS2R R6, SRZ ;  /* 0x0000000000067805 */ /* 0x000fca000001ff00 */
[----:B------:R2:W3:Y:S01]  /*0040*/  LDC.64 R2, c[0x4][R0] ;  /* 0x0100000000027b82 */ /* 0x0004e20000000a00 */
[----:B-1----:R-:W-:Y:S02]  /*0050*/  IMAD.U32 R4, RZ, RZ, UR4 ;  /* 0x00000004ff047e24 */ /* 0x002fe4000f8e00ff */
[----:B--2---:R-:W-:-:S07]  /*0060*/  IMAD.U32 R5, RZ, RZ, UR5 ;  /* 0x00000005ff057e24 */ /* 0x004fce000f8e00ff */
[----:B------:R-:W-:-:S07]  /*0070*/  LEPC R20, `(.L_x_6) ;  /* 0x000000001014794e */ /* 0x000fce0000000000 */
[----:B0--3--:R-:W-:Y:S05]  /*0080*/  CALL.ABS.NOINC R2 ;  /* 0x0000000002007343 */ /* 0x009fea0003c00000 */
.L_x_6:
[----:B------:R-:W-:Y:S05]  /*0090*/  EXIT ;  /* 0x000000000000794d */ /* 0x000fea0003800000 */
.L_x_7:
        /* <DEDUP_REMOVED lines=14> */
.L_x_10:


//--------------------- .nv.global.init           --------------------------
	.section	.nv.global.init,"aw",@progbits
.nv.global.init:
	.type		$str,@object
	.size		$str,(.L_0 - $str)
$str:
        /*0000*/ 	.byte	0x0a, 0x48, 0x65, 0x6c, 0x6c, 0x6f, 0x20, 0x66, 0x72, 0x6f, 0x6d, 0x20, 0x74, 0x68, 0x65, 0x20
        /*0010*/ 	.byte	0x47, 0x50, 0x55, 0x21, 0x00
.L_0:


//--------------------- .nv.shared.reserved.0     --------------------------
	.section	.nv.shared.reserved.0,"aw",@nobits
	.weak		__nv_reservedSMEM_offset_0_alias
	.size		__nv_reservedSMEM_offset_0_alias, 0, 64
	.other		__nv_reservedSMEM_offset_0_alias,@"STO_CUDA_RESERVED_SHARED STV_DEFAULT"
__nv_reservedSMEM_offset_0_alias:
	.zero		0
	.zero		64


//--------------------- .nv.constant0._Z10MatrixMultPKfS0_Pfi --------------------------
	.section	.nv.constant0._Z10MatrixMultPKfS0_Pfi,"a",@progbits
	.sectionflags	@""
	.align	4
.nv.constant0._Z10MatrixMultPKfS0_Pfi:
	.zero		924


//--------------------- .nv.constant0._Z9VectorAddPKfS0_Pfi --------------------------
	.section	.nv.constant0._Z9VectorAddPKfS0_Pfi,"a",@progbits
	.sectionflags	@""
	.align	4
.nv.constant0._Z9VectorAddPKfS0_Pfi:
	.zero		924


//--------------------- .nv.constant0._Z5Hellov   --------------------------
	.section	.nv.constant0._Z5Hellov,"a",@progbits
	.sectionflags	@""
	.align	4
.nv.constant0._Z5Hellov:
	.zero		896


//--------------------- SYMBOLS --------------------------

	.type		.nv.reservedSmem.offset0,@object
	.size		.nv.reservedSmem.offset0,0x4
	.type		vprintf,@function
